	.headerflags	@"EF_CUDA_TEXMODE_UNIFIED EF_CUDA_64BIT_ADDRESS EF_CUDA_ACCELERATORS EF_CUDA_SM90 EF_CUDA_VIRTUAL_SM(EF_CUDA_SM90)"
	.elftype	@"ET_EXEC"


//--------------------- .nv.info                  --------------------------
	.section	.nv.info,"",@"SHT_CUDA_INFO"
	.align	4


	//----- nvinfo : EIATTR_REGCOUNT
	.align		4
        /*0000*/ 	.byte	0x04, 0x2f
        /*0002*/ 	.short	(.L_1 - .L_0)
	.align		4
.L_0:
        /*0004*/ 	.word	index@(triton_poi_fused_cat_62)
        /*0008*/ 	.word	0x00000020


	//----- nvinfo : EIATTR_MIN_STACK_SIZE
	.align		4
.L_1:
        /*000c*/ 	.byte	0x04, 0x12
        /*000e*/ 	.short	(.L_3 - .L_2)
	.align		4
.L_2:
        /*0010*/ 	.word	index@(triton_poi_fused_cat_62)
        /*0014*/ 	.word	0x00000000


	//----- nvinfo : EIATTR_FRAME_SIZE
	.align		4
.L_3:
        /*0018*/ 	.byte	0x04, 0x11
        /*001a*/ 	.short	(.L_5 - .L_4)
	.align		4
.L_4:
        /*001c*/ 	.word	index@(triton_poi_fused_cat_62)
        /*0020*/ 	.word	0x00000000


	//----- nvinfo : EIATTR_MIN_STACK_SIZE
	.align		4
.L_5:
        /*0024*/ 	.byte	0x04, 0x12
        /*0026*/ 	.short	(.L_7 - .L_6)
	.align		4
.L_6:
        /*0028*/ 	.word	index@(triton_poi_fused_cat_62)
        /*002c*/ 	.word	0x00000000
.L_7:


//--------------------- .nv.info.triton_poi_fused_cat_62 --------------------------
	.section	.nv.info.triton_poi_fused_cat_62,"",@"SHT_CUDA_INFO"
	.sectionflags	@""
	.align	4


	//----- nvinfo : EIATTR_CUDA_API_VERSION
	.align		4
        /*0000*/ 	.byte	0x04, 0x37
        /*0002*/ 	.short	(.L_9 - .L_8)
.L_8:
        /*0004*/ 	.word	0x0000007c


	//----- nvinfo : EIATTR_KPARAM_INFO
	.align		4
.L_9:
        /*0008*/ 	.byte	0x04, 0x17
        /*000a*/ 	.short	(.L_11 - .L_10)
.L_10:
        /*000c*/ 	.word	0x00000000
        /*0010*/ 	.short	0x0009
        /*0012*/ 	.short	0x0048
        /*0014*/ 	.byte	0x00, 0xf0, 0x11, 0x00


	//----- nvinfo : EIATTR_KPARAM_INFO
	.align		4
.L_11:
        /*0018*/ 	.byte	0x04, 0x17
        /*001a*/ 	.short	(.L_13 - .L_12)
.L_12:
        /*001c*/ 	.word	0x00000000
        /*0020*/ 	.short	0x0008
        /*0022*/ 	.short	0x0040
        /*0024*/ 	.byte	0x00, 0xf4, 0x21, 0x00


	//----- nvinfo : EIATTR_KPARAM_INFO
	.align		4
.L_13:
        /*0028*/ 	.byte	0x04, 0x17
        /*002a*/ 	.short	(.L_15 - .L_14)
.L_14:
        /*002c*/ 	.word	0x00000000
        /*0030*/ 	.short	0x0007
        /*0032*/ 	.short	0x0038
        /*0034*/ 	.byte	0x00, 0xf4, 0x21, 0x00


	//----- nvinfo : EIATTR_KPARAM_INFO
	.align		4
.L_15:
        /*0038*/ 	.byte	0x04, 0x17
        /*003a*/ 	.short	(.L_17 - .L_16)
.L_16:
        /*003c*/ 	.word	0x00000000
        /*0040*/ 	.short	0x0006
        /*0042*/ 	.short	0x0030
        /*0044*/ 	.byte	0x00, 0xf4, 0x21, 0x00


	//----- nvinfo : EIATTR_KPARAM_INFO
	.align		4
.L_17:
        /*0048*/ 	.byte	0x04, 0x17
        /*004a*/ 	.short	(.L_19 - .L_18)
.L_18:
        /*004c*/ 	.word	0x00000000
        /*0050*/ 	.short	0x0005
        /*0052*/ 	.short	0x0028
        /*0054*/ 	.byte	0x00, 0xf4, 0x21, 0x00


	//----- nvinfo : EIATTR_KPARAM_INFO
	.align		4
.L_19:
        /*0058*/ 	.byte	0x04, 0x17
        /*005a*/ 	.short	(.L_21 - .L_20)
.L_20:
        /*005c*/ 	.word	0x00000000
        /*0060*/ 	.short	0x0004
        /*0062*/ 	.short	0x0020
        /*0064*/ 	.byte	0x00, 0xf4, 0x21, 0x00


	//----- nvinfo : EIATTR_KPARAM_INFO
	.align		4
.L_21:
        /*0068*/ 	.byte	0x04, 0x17
        /*006a*/ 	.short	(.L_23 - .L_22)
.L_22:
        /*006c*/ 	.word	0x00000000
        /*0070*/ 	.short	0x0003
        /*0072*/ 	.short	0x0018
        /*0074*/ 	.byte	0x00, 0xf4, 0x21, 0x00


	//----- nvinfo : EIATTR_KPARAM_INFO
	.align		4
.L_23:
        /*0078*/ 	.byte	0x04, 0x17
        /*007a*/ 	.short	(.L_25 - .L_24)
.L_24:
        /*007c*/ 	.word	0x00000000
        /*0080*/ 	.short	0x0002
        /*0082*/ 	.short	0x0010
        /*0084*/ 	.byte	0x00, 0xf4, 0x21, 0x00


	//----- nvinfo : EIATTR_KPARAM_INFO
	.align		4
.L_25:
        /*0088*/ 	.byte	0x04, 0x17
        /*008a*/ 	.short	(.L_27 - .L_26)
.L_26:
        /*008c*/ 	.word	0x00000000
        /*0090*/ 	.short	0x0001
        /*0092*/ 	.short	0x0008
        /*0094*/ 	.byte	0x00, 0xf4, 0x21, 0x00


	//----- nvinfo : EIATTR_KPARAM_INFO
	.align		4
.L_27:
        /*0098*/ 	.byte	0x04, 0x17
        /*009a*/ 	.short	(.L_29 - .L_28)
.L_28:
        /*009c*/ 	.word	0x00000000
        /*00a0*/ 	.short	0x0000
        /*00a2*/ 	.short	0x0000
        /*00a4*/ 	.byte	0x00, 0xf4, 0x21, 0x00


	//----- nvinfo : EIATTR_SPARSE_MMA_MASK
	.align		4
.L_29:
        /*00a8*/ 	.byte	0x03, 0x50
        /*00aa*/ 	.short	0x0000


	//----- nvinfo : EIATTR_MAXREG_COUNT
	.align		4
        /*00ac*/ 	.byte	0x03, 0x1b
        /*00ae*/ 	.short	0x00ff


	//----- nvinfo : EIATTR_EXIT_INSTR_OFFSETS
	.align		4
        /*00b0*/ 	.byte	0x04, 0x1c
        /*00b2*/ 	.short	(.L_31 - .L_30)


	//   ....[0]....
.L_30:
        /*00b4*/ 	.word	0x000009d0


	//----- nvinfo : EIATTR_REQNTID
	.align		4
.L_31:
        /*00b8*/ 	.byte	0x04, 0x10
        /*00ba*/ 	.short	(.L_33 - .L_32)
.L_32:
        /*00bc*/ 	.word	0x00000080
        /*00c0*/ 	.word	0x00000001
        /*00c4*/ 	.word	0x00000001


	//----- nvinfo : EIATTR_CBANK_PARAM_SIZE
	.align		4
.L_33:
        /*00c8*/ 	.byte	0x03, 0x19
        /*00ca*/ 	.short	0x004c


	//----- nvinfo : EIATTR_PARAM_CBANK
	.align		4
        /*00cc*/ 	.byte	0x04, 0x0a
        /*00ce*/ 	.short	(.L_35 - .L_34)
	.align		4
.L_34:
        /*00d0*/ 	.word	index@(.nv.constant0.triton_poi_fused_cat_62)
        /*00d4*/ 	.short	0x0210
        /*00d6*/ 	.short	0x004c


	//----- nvinfo : EIATTR_SW_WAR
	.align		4
.L_35:
        /*00d8*/ 	.byte	0x04, 0x36
        /*00da*/ 	.short	(.L_37 - .L_36)
.L_36:
        /*00dc*/ 	.word	0x00000008
.L_37:


//--------------------- .nv.callgraph             --------------------------
	.section	.nv.callgraph,"",@"SHT_CUDA_CALLGRAPH"
	.align	4
	.sectionentsize	8
	.align		4
        /*0000*/ 	.word	0x00000000
	.align		4
        /*0004*/ 	.word	0xffffffff
	.align		4
        /*0008*/ 	.word	0x00000000
	.align		4
        /*000c*/ 	.word	0xfffffffe
	.align		4
        /*0010*/ 	.word	0x00000000
	.align		4
        /*0014*/ 	.word	0xfffffffd
	.align		4
        /*0018*/ 	.word	0x00000000
	.align		4
        /*001c*/ 	.word	0xfffffffc


//--------------------- .text.triton_poi_fused_cat_62 --------------------------
	.section	.text.triton_poi_fused_cat_62,"ax",@progbits
	.align	128
        .global         triton_poi_fused_cat_62
        .type           triton_poi_fused_cat_62,@function
        .size           triton_poi_fused_cat_62,(.L_x_1 - triton_poi_fused_cat_62)
        .other          triton_poi_fused_cat_62,@"STO_CUDA_ENTRY STV_DEFAULT"
triton_poi_fused_cat_62:
.text.triton_poi_fused_cat_62:
[----:B------:R-:W-:Y:S01]  /*0000*/  LDC R1, c[0x0][0x28] ;  /* 0x00000a00ff017b82 */ /* 0x000fe20000000800 */
[----:B------:R-:W1:Y:S07]  /*0010*/  S2R R0, SR_TID.X ;  /* 0x0000000000007919 */ /* 0x000e6e0000002100 */
[----:B------:R-:W2:Y:S01]  /*0020*/  LDC.64 R10, c[0x0][0x238] ;  /* 0x00008e00ff0a7b82 */ /* 0x000ea20000000a00 */
[----:B------:R-:W-:Y:S01]  /*0030*/  ULDC.64 UR4, c[0x0][0x230] ;  /* 0x00008c0000047ab9 */ /* 0x000fe20000000a00 */
[----:B------:R-:W-:Y:S01]  /*0040*/  CS2R R6, SRZ ;  /* 0x0000000000067805 */ /* 0x000fe2000001ff00 */
[----:B------:R-:W3:Y:S01]  /*0050*/  S2R R3, SR_CTAID.X ;  /* 0x0000000000037919 */ /* 0x000ee20000002500 */
[----:B------:R-:W-:Y:S01]  /*0060*/  CS2R R8, SRZ ;  /* 0x0000000000087805 */ /* 0x000fe2000001ff00 */
[----:B------:R-:W-:-:S03]  /*0070*/  ULDC.64 UR6, c[0x0][0x240] ;  /* 0x0000900000067ab9 */ /* 0x000fc60000000a00 */
[----:B------:R-:W4:Y:S01]  /*0080*/  LDC.64 R18, c[0x0][0x248] ;  /* 0x00009200ff127b82 */ /* 0x000f220000000a00 */
[----:B------:R-:W-:-:S07]  /*0090*/  CS2R R16, SRZ ;  /* 0x0000000000107805 */ /* 0x000fce000001ff00 */
[----:B------:R-:W5:Y:S01]  /*00a0*/  LDC.64 R28, c[0x0][0x210] ;  /* 0x00008400ff1c7b82 */ /* 0x000f620000000a00 */
[----:B-1----:R-:W-:-:S05]  /*00b0*/  IMAD.SHL.U32 R0, R0, 0x4, RZ ;  /* 0x0000000400007824 */ /* 0x002fca00078e00ff */
[----:B------:R-:W-:-:S05]  /*00c0*/  LOP3.LUT R0, R0, 0x1fc, RZ, 0xc0, !PT ;  /* 0x000001fc00007812 */ /* 0x000fca00078ec0ff */
[----:B---3--:R-:W-:-:S04]  /*00d0*/  IMAD R2, R3, 0x200, R0 ;  /* 0x0000020003027824 */ /* 0x008fc800078e0200 */
[----:B------:R-:W-:-:S05]  /*00e0*/  IMAD.HI R21, R2, 0x4ec4ec4f, RZ ;  /* 0x4ec4ec4f02157827 */ /* 0x000fca00078e02ff */
[----:B------:R-:W-:-:S04]  /*00f0*/  SHF.R.U32.HI R0, RZ, 0x1f, R21 ;  /* 0x0000001fff007819 */ /* 0x000fc80000011615 */
[----:B------:R-:W-:-:S05]  /*0100*/  LEA.HI.SX32 R21, R21, R0, 0x18 ;  /* 0x0000000015157211 */ /* 0x000fca00078fc2ff */
[C---:B------:R-:W-:Y:S02]  /*0110*/  IMAD R0, R21.reuse, -0x340, R2 ;  /* 0xfffffcc015007824 */ /* 0x040fe400078e0202 */
[----:B------:R-:W-:Y:S02]  /*0120*/  IMAD.SHL.U32 R4, R21, 0x80, RZ ;  /* 0x0000008015047824 */ /* 0x000fe400078e00ff */
[----:B--2---:R-:W-:Y:S01]  /*0130*/  IMAD.WIDE R14, R0, 0x4, R10 ;  /* 0x00000004000e7825 */ /* 0x004fe200078e020a */
[----:B------:R-:W-:Y:S02]  /*0140*/  SHF.R.S32.HI R3, RZ, 0x1f, R0 ;  /* 0x0000001fff037819 */ /* 0x000fe40000011400 */
[----:B------:R-:W-:Y:S02]  /*0150*/  CS2R R10, SRZ ;  /* 0x00000000000a7805 */ /* 0x000fe4000001ff00 */
[----:B------:R-:W-:-:S04]  /*0160*/  IADD3 R12, P0, R0, R4, RZ ;  /* 0x00000004000c7210 */ /* 0x000fc80007f1e0ff */
[----:B------:R-:W-:Y:S01]  /*0170*/  LEA.HI.X.SX32 R5, R4, R3, 0x1, P0 ;  /* 0x0000000304057211 */ /* 0x000fe200000f0eff */
[----:B------:R-:W-:Y:S02]  /*0180*/  VIADD R4, R0, 0xfffffdc0 ;  /* 0xfffffdc000047836 */ /* 0x000fe40000000000 */
[C---:B------:R-:W-:Y:S01]  /*0190*/  IMAD.SHL.U32 R22, R12.reuse, 0x4, RZ ;  /* 0x000000040c167824 */ /* 0x040fe200078e00ff */
[----:B------:R-:W-:Y:S02]  /*01a0*/  SHF.L.U64.HI R12, R12, 0x2, R5 ;  /* 0x000000020c0c7819 */ /* 0x000fe40000010205 */
[----:B------:R-:W-:Y:S02]  /*01b0*/  ISETP.GE.U32.AND P2, PT, R4, 0x80, PT ;  /* 0x000000800400780c */ /* 0x000fe40003f46070 */
[----:B------:R-:W-:Y:S02]  /*01c0*/  CS2R R4, SRZ ;  /* 0x0000000000047805 */ /* 0x000fe4000001ff00 */
[----:B------:R-:W-:-:S04]  /*01d0*/  IADD3 R24, P0, R22, UR4, RZ ;  /* 0x0000000416187c10 */ /* 0x000fc8000ff1e0ff */
[----:B------:R-:W-:Y:S01]  /*01e0*/  IADD3.X R25, R12, UR5, RZ, P0, !PT ;  /* 0x000000050c197c10 */ /* 0x000fe200087fe4ff */
[----:B------:R-:W-:Y:S01]  /*01f0*/  ULDC.64 UR4, c[0x0][0x208] ;  /* 0x0000820000047ab9 */ /* 0x000fe20000000a00 */
[C---:B------:R-:W-:Y:S02]  /*0200*/  ISETP.GT.AND P3, PT, R0.reuse, 0x2bf, PT ;  /* 0x000002bf0000780c */ /* 0x040fe40003f64270 */
[----:B------:R-:W-:Y:S01]  /*0210*/  IADD3 R22, P0, R22, UR6, RZ ;  /* 0x0000000616167c10 */ /* 0x000fe2000ff1e0ff */
[----:B------:R1:W2:Y:S04]  /*0220*/  @!P2 LDG.E.EL.128 R4, desc[UR4][R14.64+-0x900] ;  /* 0xfff700040e04a981 */ /* 0x0002a8000c2e1d00 */
[----:B------:R3:W2:Y:S01]  /*0230*/  @!P2 LDG.E.EL.128 R8, desc[UR4][R24.64+-0x900] ;  /* 0xfff700041808a981 */ /* 0x0006a2000c2e1d00 */
[----:B------:R-:W-:Y:S01]  /*0240*/  IADD3.X R23, R12, UR7, RZ, P0, !PT ;  /* 0x000000070c177c10 */ /* 0x000fe200087fe4ff */
[----:B----4-:R-:W-:Y:S01]  /*0250*/  IMAD.WIDE R26, R0, 0x4, R18 ;  /* 0x00000004001a7825 */ /* 0x010fe200078e0212 */
[----:B------:R-:W-:-:S02]  /*0260*/  CS2R R12, SRZ ;  /* 0x00000000000c7805 */ /* 0x000fc4000001ff00 */
[----:B------:R-:W-:Y:S02]  /*0270*/  CS2R R18, SRZ ;  /* 0x0000000000127805 */ /* 0x000fe4000001ff00 */
[C---:B------:R-:W-:Y:S02]  /*0280*/  ISETP.GE.AND P1, PT, R0.reuse, 0x100, PT ;  /* 0x000001000000780c */ /* 0x040fe40003f26270 */
[----:B-1----:R-:W-:Y:S01]  /*0290*/  CS2R R14, SRZ ;  /* 0x00000000000e7805 */ /* 0x002fe2000001ff00 */
[----:B------:R-:W-:Y:S01]  /*02a0*/  VIADD R20, R0, 0xffffff00 ;  /* 0xffffff0000147836 */ /* 0x000fe20000000000 */
[----:B------:R-:W-:Y:S01]  /*02b0*/  ULDC.64 UR6, c[0x0][0x220] ;  /* 0x0000880000067ab9 */ /* 0x000fe20000000a00 */
[----:B------:R1:W4:Y:S04]  /*02c0*/  @P3 LDG.E.EL.128 R16, desc[UR4][R22.64+-0xb00] ;  /* 0xfff5000416103981 */ /* 0x000328000c2e1d00 */
[----:B------:R-:W4:Y:S01]  /*02d0*/  @P3 LDG.E.EL.128 R12, desc[UR4][R26.64+-0xb00] ;  /* 0xfff500041a0c3981 */ /* 0x000f22000c2e1d00 */
[----:B---3--:R-:W-:-:S02]  /*02e0*/  IMAD R25, R21, 0x140, RZ ;  /* 0x0000014015197824 */ /* 0x008fc400078e02ff */
[----:B------:R-:W-:-:S03]  /*02f0*/  IMAD R21, R21, 0x100, R0 ;  /* 0x0000010015157824 */ /* 0x000fc600078e0200 */
[----:B------:R-:W-:Y:S01]  /*0300*/  IADD3 R24, P0, R0, R25, RZ ;  /* 0x0000001900187210 */ /* 0x000fe20007f1e0ff */
[----:B-----5:R-:W-:Y:S01]  /*0310*/  IMAD.WIDE R28, R21, 0x4, R28 ;  /* 0x00000004151c7825 */ /* 0x020fe200078e021c */
[----:B-1----:R-:W-:Y:S02]  /*0320*/  CS2R R22, SRZ ;  /* 0x0000000000167805 */ /* 0x002fe4000001ff00 */
[----:B------:R-:W-:Y:S02]  /*0330*/  LEA.HI.X.SX32 R3, R25, R3, 0x1, P0 ;  /* 0x0000000319037211 */ /* 0x000fe400000f0eff */
[----:B------:R-:W-:Y:S02]  /*0340*/  ISETP.GE.U32.AND P0, PT, R20, 0x140, PT ;  /* 0x000001401400780c */ /* 0x000fe40003f06070 */
[----:B------:R-:W-:-:S06]  /*0350*/  CS2R R20, SRZ ;  /* 0x0000000000147805 */ /* 0x000fcc000001ff00 */
[----:B------:R1:W3:Y:S02]  /*0360*/  @!P1 LDG.E.EL.128 R20, desc[UR4][R28.64] ;  /* 0x000000041c149981 */ /* 0x0002e4000c2e1d00 */
[----:B-1----:R-:W1:Y:S01]  /*0370*/  LDC.64 R28, c[0x0][0x228] ;  /* 0x00008a00ff1c7b82 */ /* 0x002e620000000a00 */
[----:B0-----:R-:W-:Y:S01]  /*0380*/  CS2R R26, SRZ ;  /* 0x00000000001a7805 */ /* 0x001fe2000001ff00 */
[----:B-1----:R-:W-:Y:S01]  /*0390*/  IMAD.WIDE R28, R0, 0x4, R28 ;  /* 0x00000004001c7825 */ /* 0x002fe200078e021c */
[----:B--2---:R-:W-:Y:S02]  /*03a0*/  SEL R25, R4, RZ, !P2 ;  /* 0x000000ff04197207 */ /* 0x004fe40005000000 */
[----:B------:R-:W-:Y:S02]  /*03b0*/  SEL R4, R5, RZ, !P2 ;  /* 0x000000ff05047207 */ /* 0x000fe40005000000 */
[----:B------:R-:W-:Y:S02]  /*03c0*/  SEL R9, R9, RZ, !P2 ;  /* 0x000000ff09097207 */ /* 0x000fe40005000000 */
[----:B------:R-:W-:-:S02]  /*03d0*/  SEL R8, R8, RZ, !P2 ;  /* 0x000000ff08087207 */ /* 0x000fc40005000000 */
[C---:B------:R-:W-:Y:S01]  /*03e0*/  FSETP.GEU.AND P6, PT, R9.reuse, -R4, PT ;  /* 0x800000040900720b */ /* 0x040fe20003fce000 */
[----:B------:R-:W-:Y:S01]  /*03f0*/  FADD R9, R9, R4 ;  /* 0x0000000409097221 */ /* 0x000fe20000000000 */
[----:B------:R-:W-:Y:S02]  /*0400*/  LEA R4, P5, R24, UR6, 0x2 ;  /* 0x0000000618047c11 */ /* 0x000fe4000f8a10ff */
[C---:B------:R-:W-:Y:S01]  /*0410*/  FSETP.GEU.AND P4, PT, R8.reuse, -R25, PT ;  /* 0x800000190800720b */ /* 0x040fe20003f8e000 */
[----:B------:R-:W-:Y:S01]  /*0420*/  FADD R8, R8, R25 ;  /* 0x0000001908087221 */ /* 0x000fe20000000000 */
[----:B------:R-:W-:Y:S02]  /*0430*/  LEA.HI.X R5, R24, UR7, R3, 0x2, P5 ;  /* 0x0000000718057c11 */ /* 0x000fe4000a8f1403 */
[----:B------:R-:W-:Y:S02]  /*0440*/  CS2R R24, SRZ ;  /* 0x0000000000187805 */ /* 0x000fe4000001ff00 */
[----:B----4-:R-:W-:-:S02]  /*0450*/  SEL R3, R16, RZ, P3 ;  /* 0x000000ff10037207 */ /* 0x010fc40001800000 */
[----:B------:R-:W-:Y:S02]  /*0460*/  SEL R12, R12, RZ, P3 ;  /* 0x000000ff0c0c7207 */ /* 0x000fe40001800000 */
[----:B------:R-:W-:Y:S01]  /*0470*/  SEL R6, R6, RZ, !P2 ;  /* 0x000000ff06067207 */ /* 0x000fe20005000000 */
[----:B------:R0:W2:Y:S01]  /*0480*/  @!P0 LDG.E.EL.128 R24, desc[UR4][R4.64+-0x400] ;  /* 0xfffc000404188981 */ /* 0x0000a2000c2e1d00 */
[C---:B------:R-:W-:Y:S01]  /*0490*/  FSETP.GEU.AND P5, PT, R3.reuse, -R12, PT ;  /* 0x8000000c0300720b */ /* 0x040fe20003fae000 */
[----:B------:R-:W-:Y:S01]  /*04a0*/  FADD R3, R3, R12 ;  /* 0x0000000c03037221 */ /* 0x000fe20000000000 */
[----:B------:R-:W-:Y:S02]  /*04b0*/  SEL R10, R10, RZ, !P2 ;  /* 0x000000ff0a0a7207 */ /* 0x000fe40005000000 */
[----:B------:R-:W-:Y:S02]  /*04c0*/  SEL R11, R11, RZ, !P2 ;  /* 0x000000ff0b0b7207 */ /* 0x000fe40005000000 */
[----:B------:R-:W-:-:S02]  /*04d0*/  FSEL R8, R8, RZ, P4 ;  /* 0x000000ff08087208 */ /* 0x000fc40002000000 */
[----:B0-----:R-:W-:Y:S02]  /*04e0*/  SEL R4, R7, RZ, !P2 ;  /* 0x000000ff07047207 */ /* 0x001fe40005000000 */
[----:B------:R-:W-:Y:S02]  /*04f0*/  FSEL R3, R3, RZ, P5 ;  /* 0x000000ff03037208 */ /* 0x000fe40002800000 */
[C---:B------:R-:W-:Y:S01]  /*0500*/  FSETP.GEU.AND P4, PT, R10.reuse, -R6, PT ;  /* 0x800000060a00720b */ /* 0x040fe20003f8e000 */
[----:B------:R-:W-:Y:S01]  /*0510*/  FADD R10, R10, R6 ;  /* 0x000000060a0a7221 */ /* 0x000fe20000000000 */
[C---:B------:R-:W-:Y:S01]  /*0520*/  FSETP.GEU.AND P5, PT, R11.reuse, -R4, PT ;  /* 0x800000040b00720b */ /* 0x040fe20003fae000 */
[----:B------:R-:W-:Y:S01]  /*0530*/  FADD R11, R11, R4 ;  /* 0x000000040b0b7221 */ /* 0x000fe20000000000 */
[----:B------:R-:W-:Y:S02]  /*0540*/  CS2R R4, SRZ ;  /* 0x0000000000047805 */ /* 0x000fe4000001ff00 */
[----:B------:R-:W-:-:S06]  /*0550*/  CS2R R6, SRZ ;  /* 0x0000000000067805 */ /* 0x000fcc000001ff00 */
[----:B------:R0:W4:Y:S02]  /*0560*/  @!P0 LDG.E.EL.128 R4, desc[UR4][R28.64+-0x400] ;  /* 0xfffc00041c048981 */ /* 0x000124000c2e1d00 */
[----:B0-----:R-:W0:Y:S01]  /*0570*/  LDC.64 R28, c[0x0][0x218] ;  /* 0x00008600ff1c7b82 */ /* 0x001e220000000a00 */
[----:B------:R-:W-:Y:S02]  /*0580*/  SEL R13, R13, RZ, P3 ;  /* 0x000000ff0d0d7207 */ /* 0x000fe40001800000 */
[----:B------:R-:W-:Y:S02]  /*0590*/  SEL R12, R17, RZ, P3 ;  /* 0x000000ff110c7207 */ /* 0x000fe40001800000 */
[----:B------:R-:W-:Y:S02]  /*05a0*/  @P2 FSEL R8, R3, RZ, P3 ;  /* 0x000000ff03082208 */ /* 0x000fe40001800000 */
[----:B------:R-:W-:Y:S01]  /*05b0*/  FSEL R9, R9, RZ, P6 ;  /* 0x000000ff09097208 */ /* 0x000fe20003000000 */
[C---:B------:R-:W-:Y:S01]  /*05c0*/  FADD R3, R12.reuse, R13 ;  /* 0x0000000d0c037221 */ /* 0x040fe20000000000 */
[----:B------:R-:W-:-:S02]  /*05d0*/  FSETP.GEU.AND P6, PT, R12, -R13, PT ;  /* 0x8000000d0c00720b */ /* 0x000fc40003fce000 */
[----:B------:R-:W-:Y:S02]  /*05e0*/  SEL R14, R14, RZ, P3 ;  /* 0x000000ff0e0e7207 */ /* 0x000fe40001800000 */
[----:B------:R-:W-:Y:S02]  /*05f0*/  SEL R13, R18, RZ, P3 ;  /* 0x000000ff120d7207 */ /* 0x000fe40001800000 */
[----:B------:R-:W-:Y:S02]  /*0600*/  SEL R12, R19, RZ, P3 ;  /* 0x000000ff130c7207 */ /* 0x000fe40001800000 */
[----:B------:R-:W-:Y:S01]  /*0610*/  SEL R15, R15, RZ, P3 ;  /* 0x000000ff0f0f7207 */ /* 0x000fe20001800000 */
[----:B------:R-:W-:Y:S01]  /*0620*/  FADD R16, R13, R14 ;  /* 0x0000000e0d107221 */ /* 0x000fe20000000000 */
[----:B------:R-:W-:Y:S02]  /*0630*/  FSEL R10, R10, RZ, P4 ;  /* 0x000000ff0a0a7208 */ /* 0x000fe40002000000 */
[----:B------:R-:W-:Y:S01]  /*0640*/  FSEL R11, R11, RZ, P5 ;  /* 0x000000ff0b0b7208 */ /* 0x000fe20002800000 */
[----:B------:R-:W-:Y:S01]  /*0650*/  FADD R17, R12, R15 ;  /* 0x0000000f0c117221 */ /* 0x000fe20000000000 */
[----:B------:R-:W-:-:S02]  /*0660*/  FSETP.GEU.AND P4, PT, R13, -R14, PT ;  /* 0x8000000e0d00720b */ /* 0x000fc40003f8e000 */
[----:B------:R-:W-:Y:S02]  /*0670*/  FSETP.GEU.AND P5, PT, R12, -R15, PT ;  /* 0x8000000f0c00720b */ /* 0x000fe40003fae000 */
[----:B------:R-:W-:Y:S02]  /*0680*/  CS2R R12, SRZ ;  /* 0x00000000000c7805 */ /* 0x000fe4000001ff00 */
[----:B------:R-:W-:Y:S01]  /*0690*/  CS2R R14, SRZ ;  /* 0x00000000000e7805 */ /* 0x000fe2000001ff00 */
[----:B0-----:R-:W-:-:S05]  /*06a0*/  IMAD.WIDE R28, R0, 0x4, R28 ;  /* 0x00000004001c7825 */ /* 0x001fca00078e021c */
[----:B------:R-:W5:Y:S01]  /*06b0*/  @!P1 LDG.E.EL.128 R12, desc[UR4][R28.64] ;  /* 0x000000041c0c9981 */ /* 0x000f62000c2e1d00 */
[----:B------:R-:W-:Y:S02]  /*06c0*/  FSEL R3, R3, RZ, P6 ;  /* 0x000000ff03037208 */ /* 0x000fe40003000000 */
[----:B------:R-:W-:Y:S02]  /*06d0*/  FSEL R16, R16, RZ, P4 ;  /* 0x000000ff10107208 */ /* 0x000fe40002000000 */
[----:B------:R-:W-:Y:S02]  /*06e0*/  FSEL R17, R17, RZ, P5 ;  /* 0x000000ff11117208 */ /* 0x000fe40002800000 */
[----:B------:R-:W-:Y:S02]  /*06f0*/  @P2 FSEL R9, R3, RZ, P3 ;  /* 0x000000ff03092208 */ /* 0x000fe40001800000 */
[----:B---3--:R-:W-:Y:S02]  /*0700*/  SEL R20, R20, RZ, !P1 ;  /* 0x000000ff14147207 */ /* 0x008fe40004800000 */
[----:B------:R-:W-:-:S02]  /*0710*/  SEL R21, R21, RZ, !P1 ;  /* 0x000000ff15157207 */ /* 0x000fc40004800000 */
[----:B------:R-:W-:Y:S02]  /*0720*/  SEL R22, R22, RZ, !P1 ;  /* 0x000000ff16167207 */ /* 0x000fe40004800000 */
[----:B------:R-:W-:Y:S02]  /*0730*/  SEL R23, R23, RZ, !P1 ;  /* 0x000000ff17177207 */ /* 0x000fe40004800000 */
[----:B------:R-:W-:Y:S02]  /*0740*/  @P2 FSEL R10, R16, RZ, P3 ;  /* 0x000000ff100a2208 */ /* 0x000fe40001800000 */
[----:B------:R-:W-:Y:S02]  /*0750*/  @P2 FSEL R11, R17, RZ, P3 ;  /* 0x000000ff110b2208 */ /* 0x000fe40001800000 */
[----:B--2---:R-:W-:Y:S02]  /*0760*/  SEL R24, R24, RZ, !P0 ;  /* 0x000000ff18187207 */ /* 0x004fe40004000000 */
[----:B------:R-:W-:-:S02]  /*0770*/  SEL R25, R25, RZ, !P0 ;  /* 0x000000ff19197207 */ /* 0x000fc40004000000 */
[----:B------:R-:W-:Y:S02]  /*0780*/  SEL R26, R26, RZ, !P0 ;  /* 0x000000ff1a1a7207 */ /* 0x000fe40004000000 */
[----:B------:R-:W-:Y:S02]  /*0790*/  SEL R27, R27, RZ, !P0 ;  /* 0x000000ff1b1b7207 */ /* 0x000fe40004000000 */
[----:B----4-:R-:W-:Y:S02]  /*07a0*/  SEL R4, R4, RZ, !P0 ;  /* 0x000000ff04047207 */ /* 0x010fe40004000000 */
[----:B------:R-:W-:Y:S02]  /*07b0*/  SEL R18, R5, RZ, !P0 ;  /* 0x000000ff05127207 */ /* 0x000fe40004000000 */
[C---:B------:R-:W-:Y:S01]  /*07c0*/  FSETP.GEU.AND P6, PT, R24.reuse, -R4, PT ;  /* 0x800000041800720b */ /* 0x040fe20003fce000 */
[----:B------:R-:W-:Y:S02]  /*07d0*/  FADD R24, R24, R4 ;  /* 0x0000000418187221 */ /* 0x000fe40000000000 */
[----:B------:R-:W0:Y:S01]  /*07e0*/  LDC.64 R4, c[0x0][0x250] ;  /* 0x00009400ff047b82 */ /* 0x000e220000000a00 */
[----:B------:R-:W-:-:S02]  /*07f0*/  SEL R19, R6, RZ, !P0 ;  /* 0x000000ff06137207 */ /* 0x000fc40004000000 */
[C---:B------:R-:W-:Y:S01]  /*0800*/  FSETP.GEU.AND P4, PT, R25.reuse, -R18, PT ;  /* 0x800000121900720b */ /* 0x040fe20003f8e000 */
[----:B------:R-:W-:Y:S01]  /*0810*/  FADD R25, R25, R18 ;  /* 0x0000001219197221 */ /* 0x000fe20000000000 */
[C---:B------:R-:W-:Y:S01]  /*0820*/  FSETP.GEU.AND P5, PT, R26.reuse, -R19, PT ;  /* 0x800000131a00720b */ /* 0x040fe20003fae000 */
[----:B------:R-:W-:Y:S01]  /*0830*/  FADD R19, R26, R19 ;  /* 0x000000131a137221 */ /* 0x000fe20000000000 */
[----:B------:R-:W-:Y:S02]  /*0840*/  SEL R0, R7, RZ, !P0 ;  /* 0x000000ff07007207 */ /* 0x000fe40004000000 */
[----:B------:R-:W-:Y:S02]  /*0850*/  @!P0 FSEL R8, R24, RZ, P6 ;  /* 0x000000ff18088208 */ /* 0x000fe40003000000 */
[C---:B------:R-:W-:Y:S01]  /*0860*/  FSETP.GEU.AND P3, PT, R27.reuse, -R0, PT ;  /* 0x800000001b00720b */ /* 0x040fe20003f6e000 */
[----:B------:R-:W-:Y:S01]  /*0870*/  FADD R0, R27, R0 ;  /* 0x000000001b007221 */ /* 0x000fe20000000000 */
[----:B------:R-:W-:-:S02]  /*0880*/  @!P0 FSEL R9, R25, RZ, P4 ;  /* 0x000000ff19098208 */ /* 0x000fc40002000000 */
[----:B------:R-:W-:Y:S02]  /*0890*/  @!P0 FSEL R10, R19, RZ, P5 ;  /* 0x000000ff130a8208 */ /* 0x000fe40002800000 */
[----:B------:R-:W-:Y:S01]  /*08a0*/  @!P0 FSEL R11, R0, RZ, P3 ;  /* 0x000000ff000b8208 */ /* 0x000fe20001800000 */
[----:B0-----:R-:W-:Y:S01]  /*08b0*/  IMAD.WIDE R4, R2, 0x4, R4 ;  /* 0x0000000402047825 */ /* 0x001fe200078e0204 */
[----:B-----5:R-:W-:Y:S02]  /*08c0*/  SEL R3, R12, RZ, !P1 ;  /* 0x000000ff0c037207 */ /* 0x020fe40004800000 */
[----:B------:R-:W-:Y:S02]  /*08d0*/  SEL R6, R13, RZ, !P1 ;  /* 0x000000ff0d067207 */ /* 0x000fe40004800000 */
[----:B------:R-:W-:Y:S02]  /*08e0*/  SEL R7, R14, RZ, !P1 ;  /* 0x000000ff0e077207 */ /* 0x000fe40004800000 */
[----:B------:R-:W-:-:S02]  /*08f0*/  SEL R12, R15, RZ, !P1 ;  /* 0x000000ff0f0c7207 */ /* 0x000fc40004800000 */
[C---:B------:R-:W-:Y:S01]  /*0900*/  FSETP.GEU.AND P2, PT, R20.reuse, -R3, PT ;  /* 0x800000031400720b */ /* 0x040fe20003f4e000 */
[----:B------:R-:W-:Y:S01]  /*0910*/  FADD R20, R20, R3 ;  /* 0x0000000314147221 */ /* 0x000fe20000000000 */
[C---:B------:R-:W-:Y:S01]  /*0920*/  FSETP.GEU.AND P6, PT, R21.reuse, -R6, PT ;  /* 0x800000061500720b */ /* 0x040fe20003fce000 */
[----:B------:R-:W-:Y:S01]  /*0930*/  FADD R21, R21, R6 ;  /* 0x0000000615157221 */ /* 0x000fe20000000000 */
[C---:B------:R-:W-:Y:S01]  /*0940*/  FSETP.GEU.AND P4, PT, R22.reuse, -R7, PT ;  /* 0x800000071600720b */ /* 0x040fe20003f8e000 */
[----:B------:R-:W-:Y:S01]  /*0950*/  FADD R22, R22, R7 ;  /* 0x0000000716167221 */ /* 0x000fe20000000000 */
[C---:B------:R-:W-:Y:S01]  /*0960*/  FSETP.GEU.AND P5, PT, R23.reuse, -R12, PT ;  /* 0x8000000c1700720b */ /* 0x040fe20003fae000 */
[----:B------:R-:W-:Y:S01]  /*0970*/  FADD R23, R23, R12 ;  /* 0x0000000c17177221 */ /* 0x000fe20000000000 */
[----:B------:R-:W-:Y:S02]  /*0980*/  @!P1 FSEL R8, R20, RZ, P2 ;  /* 0x000000ff14089208 */ /* 0x000fe40001000000 */
[----:B------:R-:W-:-:S02]  /*0990*/  @!P1 FSEL R9, R21, RZ, P6 ;  /* 0x000000ff15099208 */ /* 0x000fc40003000000 */
[----:B------:R-:W-:Y:S02]  /*09a0*/  @!P1 FSEL R10, R22, RZ, P4 ;  /* 0x000000ff160a9208 */ /* 0x000fe40002000000 */
[----:B------:R-:W-:-:S05]  /*09b0*/  @!P1 FSEL R11, R23, RZ, P5 ;  /* 0x000000ff170b9208 */ /* 0x000fca0002800000 */
[----:B------:R-:W-:Y:S01]  /*09c0*/  STG.E.128 desc[UR4][R4.64], R8 ;  /* 0x0000000804007986 */ /* 0x000fe2000c101d04 */
[----:B------:R-:W-:Y:S05]  /*09d0*/  EXIT ;  /* 0x000000000000794d */ /* 0x000fea0003800000 */
.L_x_0:
[----:B------:R-:W-:-:S00]  /*09e0*/  BRA `(.L_x_0) ;  /* 0xfffffffc00fc7947 */ /* 0x000fc0000383ffff */
[----:B------:R-:W-:-:S00]  /*09f0*/  NOP ;  /* 0x0000000000007918 */ /* 0x000fc00000000000 */
        /* <DEDUP_REMOVED lines=8> */
.L_x_1:


//--------------------- .nv.constant0.triton_poi_fused_cat_62 --------------------------
	.section	.nv.constant0.triton_poi_fused_cat_62,"a",@progbits
	.sectionflags	@""
	.align	4
.nv.constant0.triton_poi_fused_cat_62:
	.zero		604
